	.headerflags	@"EF_CUDA_TEXMODE_UNIFIED EF_CUDA_64BIT_ADDRESS EF_CUDA_ACCELERATORS EF_CUDA_SM90 EF_CUDA_VIRTUAL_SM(EF_CUDA_SM90)"
	.elftype	@"ET_EXEC"


//--------------------- .nv.info                  --------------------------
	.section	.nv.info,"",@"SHT_CUDA_INFO"
	.align	4


	//----- nvinfo : EIATTR_REGCOUNT
	.align		4
        /*0000*/ 	.byte	0x04, 0x2f
        /*0002*/ 	.short	(.L_3 - .L_2)
	.align		4
.L_2:
        /*0004*/ 	.word	index@(triton_poi_fused__native_batch_norm_legit_no_training_relu_14)
        /*0008*/ 	.word	0x0000001d


	//----- nvinfo : EIATTR_MIN_STACK_SIZE
	.align		4
.L_3:
        /*000c*/ 	.byte	0x04, 0x12
        /*000e*/ 	.short	(.L_5 - .L_4)
	.align		4
.L_4:
        /*0010*/ 	.word	index@(triton_poi_fused__native_batch_norm_legit_no_training_relu_14)
        /*0014*/ 	.word	0x00000000


	//----- nvinfo : EIATTR_FRAME_SIZE
	.align		4
.L_5:
        /*0018*/ 	.byte	0x04, 0x11
        /*001a*/ 	.short	(.L_7 - .L_6)
	.align		4
.L_6:
        /*001c*/ 	.word	index@(triton_poi_fused__native_batch_norm_legit_no_training_relu_14)
        /*0020*/ 	.word	0x00000000


	//----- nvinfo : EIATTR_MIN_STACK_SIZE
	.align		4
.L_7:
        /*0024*/ 	.byte	0x04, 0x12
        /*0026*/ 	.short	(.L_9 - .L_8)
	.align		4
.L_8:
        /*0028*/ 	.word	index@(triton_poi_fused__native_batch_norm_legit_no_training_relu_14)
        /*002c*/ 	.word	0x00000000
.L_9:


//--------------------- .nv.info.triton_poi_fused__native_batch_norm_legit_no_training_relu_14 --------------------------
	.section	.nv.info.triton_poi_fused__native_batch_norm_legit_no_training_relu_14,"",@"SHT_CUDA_INFO"
	.sectionflags	@""
	.align	4


	//----- nvinfo : EIATTR_CUDA_API_VERSION
	.align		4
        /*0000*/ 	.byte	0x04, 0x37
        /*0002*/ 	.short	(.L_11 - .L_10)
.L_10:
        /*0004*/ 	.word	0x0000007c


	//----- nvinfo : EIATTR_KPARAM_INFO
	.align		4
.L_11:
        /*0008*/ 	.byte	0x04, 0x17
        /*000a*/ 	.short	(.L_13 - .L_12)
.L_12:
        /*000c*/ 	.word	0x00000000
        /*0010*/ 	.short	0x0006
        /*0012*/ 	.short	0x0030
        /*0014*/ 	.byte	0x00, 0xf0, 0x11, 0x00


	//----- nvinfo : EIATTR_KPARAM_INFO
	.align		4
.L_13:
        /*0018*/ 	.byte	0x04, 0x17
        /*001a*/ 	.short	(.L_15 - .L_14)
.L_14:
        /*001c*/ 	.word	0x00000000
        /*0020*/ 	.short	0x0005
        /*0022*/ 	.short	0x0028
        /*0024*/ 	.byte	0x00, 0xf4, 0x21, 0x00


	//----- nvinfo : EIATTR_KPARAM_INFO
	.align		4
.L_15:
        /*0028*/ 	.byte	0x04, 0x17
        /*002a*/ 	.short	(.L_17 - .L_16)
.L_16:
        /*002c*/ 	.word	0x00000000
        /*0030*/ 	.short	0x0004
        /*0032*/ 	.short	0x0020
        /*0034*/ 	.byte	0x00, 0xf4, 0x21, 0x00


	//----- nvinfo : EIATTR_KPARAM_INFO
	.align		4
.L_17:
        /*0038*/ 	.byte	0x04, 0x17
        /*003a*/ 	.short	(.L_19 - .L_18)
.L_18:
        /*003c*/ 	.word	0x00000000
        /*0040*/ 	.short	0x0003
        /*0042*/ 	.short	0x0018
        /*0044*/ 	.byte	0x00, 0xf4, 0x21, 0x00


	//----- nvinfo : EIATTR_KPARAM_INFO
	.align		4
.L_19:
        /*0048*/ 	.byte	0x04, 0x17
        /*004a*/ 	.short	(.L_21 - .L_20)
.L_20:
        /*004c*/ 	.word	0x00000000
        /*0050*/ 	.short	0x0002
        /*0052*/ 	.short	0x0010
        /*0054*/ 	.byte	0x00, 0xf4, 0x21, 0x00


	//----- nvinfo : EIATTR_KPARAM_INFO
	.align		4
.L_21:
        /*0058*/ 	.byte	0x04, 0x17
        /*005a*/ 	.short	(.L_23 - .L_22)
.L_22:
        /*005c*/ 	.word	0x00000000
        /*0060*/ 	.short	0x0001
        /*0062*/ 	.short	0x0008
        /*0064*/ 	.byte	0x00, 0xf4, 0x21, 0x00


	//----- nvinfo : EIATTR_KPARAM_INFO
	.align		4
.L_23:
        /*0068*/ 	.byte	0x04, 0x17
        /*006a*/ 	.short	(.L_25 - .L_24)
.L_24:
        /*006c*/ 	.word	0x00000000
        /*0070*/ 	.short	0x0000
        /*0072*/ 	.short	0x0000
        /*0074*/ 	.byte	0x00, 0xf4, 0x21, 0x00


	//----- nvinfo : EIATTR_SPARSE_MMA_MASK
	.align		4
.L_25:
        /*0078*/ 	.byte	0x03, 0x50
        /*007a*/ 	.short	0x0000


	//----- nvinfo : EIATTR_MAXREG_COUNT
	.align		4
        /*007c*/ 	.byte	0x03, 0x1b
        /*007e*/ 	.short	0x00ff


	//----- nvinfo : EIATTR_EXIT_INSTR_OFFSETS
	.align		4
        /*0080*/ 	.byte	0x04, 0x1c
        /*0082*/ 	.short	(.L_27 - .L_26)


	//   ....[0]....
.L_26:
        /*0084*/ 	.word	0x000005b0


	//----- nvinfo : EIATTR_REQNTID
	.align		4
.L_27:
        /*0088*/ 	.byte	0x04, 0x10
        /*008a*/ 	.short	(.L_29 - .L_28)
.L_28:
        /*008c*/ 	.word	0x00000080
        /*0090*/ 	.word	0x00000001
        /*0094*/ 	.word	0x00000001


	//----- nvinfo : EIATTR_CBANK_PARAM_SIZE
	.align		4
.L_29:
        /*0098*/ 	.byte	0x03, 0x19
        /*009a*/ 	.short	0x0034


	//----- nvinfo : EIATTR_PARAM_CBANK
	.align		4
        /*009c*/ 	.byte	0x04, 0x0a
        /*009e*/ 	.short	(.L_31 - .L_30)
	.align		4
.L_30:
        /*00a0*/ 	.word	index@(.nv.constant0.triton_poi_fused__native_batch_norm_legit_no_training_relu_14)
        /*00a4*/ 	.short	0x0210
        /*00a6*/ 	.short	0x0034


	//----- nvinfo : EIATTR_SW_WAR
	.align		4
.L_31:
        /*00a8*/ 	.byte	0x04, 0x36
        /*00aa*/ 	.short	(.L_33 - .L_32)
.L_32:
        /*00ac*/ 	.word	0x00000008
.L_33:


//--------------------- .nv.callgraph             --------------------------
	.section	.nv.callgraph,"",@"SHT_CUDA_CALLGRAPH"
	.align	4
	.sectionentsize	8
	.align		4
        /*0000*/ 	.word	0x00000000
	.align		4
        /*0004*/ 	.word	0xffffffff
	.align		4
        /*0008*/ 	.word	0x00000000
	.align		4
        /*000c*/ 	.word	0xfffffffe
	.align		4
        /*0010*/ 	.word	0x00000000
	.align		4
        /*0014*/ 	.word	0xfffffffd
	.align		4
        /*0018*/ 	.word	0x00000000
	.align		4
        /*001c*/ 	.word	0xfffffffc


//--------------------- .nv.constant4             --------------------------
	.section	.nv.constant4,"a",@progbits
	.align	8
	.align		8
.nv.constant4:
        /*0000*/ 	.dword	_$_str
	.align		8
        /*0008*/ 	.dword	_$_str_$_2


//--------------------- .text.triton_poi_fused__native_batch_norm_legit_no_training_relu_14 --------------------------
	.section	.text.triton_poi_fused__native_batch_norm_legit_no_training_relu_14,"ax",@progbits
	.align	128
        .global         triton_poi_fused__native_batch_norm_legit_no_training_relu_14
        .type           triton_poi_fused__native_batch_norm_legit_no_training_relu_14,@function
        .size           triton_poi_fused__native_batch_norm_legit_no_training_relu_14,(.L_x_1 - triton_poi_fused__native_batch_norm_legit_no_training_relu_14)
        .other          triton_poi_fused__native_batch_norm_legit_no_training_relu_14,@"STO_CUDA_ENTRY STV_DEFAULT"
triton_poi_fused__native_batch_norm_legit_no_training_relu_14:
.text.triton_poi_fused__native_batch_norm_legit_no_training_relu_14:
[----:B------:R-:W-:Y:S01]  /*0000*/  LDC R1, c[0x0][0x28] ;  /* 0x00000a00ff017b82 */ /* 0x000fe20000000800 */
[----:B------:R-:W1:Y:S07]  /*0010*/  S2R R0, SR_TID.X ;  /* 0x0000000000007919 */ /* 0x000e6e0000002100 */
[----:B------:R-:W2:Y:S01]  /*0020*/  LDC.64 R20, c[0x0][0x220] ;  /* 0x00008800ff147b82 */ /* 0x000ea20000000a00 */
[----:B------:R-:W-:Y:S01]  /*0030*/  ULDC.64 UR4, c[0x0][0x208] ;  /* 0x0000820000047ab9 */ /* 0x000fe20000000a00 */
[----:B------:R-:W3:Y:S06]  /*0040*/  S2R R5, SR_CTAID.X ;  /* 0x0000000000057919 */ /* 0x000eec0000002500 */
[----:B------:R-:W4:Y:S08]  /*0050*/  LDC.64 R12, c[0x0][0x210] ;  /* 0x00008400ff0c7b82 */ /* 0x000f300000000a00 */
[----:B------:R-:W5:Y:S08]  /*0060*/  LDC.64 R16, c[0x0][0x218] ;  /* 0x00008600ff107b82 */ /* 0x000f700000000a00 */
[----:B------:R-:W5:Y:S01]  /*0070*/  LDC.64 R8, c[0x0][0x228] ;  /* 0x00008a00ff087b82 */ /* 0x000f620000000a00 */
[----:B-1----:R-:W-:-:S02]  /*0080*/  SHF.L.U32 R0, R0, 0x2, RZ ;  /* 0x0000000200007819 */ /* 0x002fc400000006ff */
[----:B---3--:R-:W-:Y:S02]  /*0090*/  SHF.R.S32.HI R3, RZ, 0x16, R5 ;  /* 0x00000016ff037819 */ /* 0x008fe40000011405 */
[----:B------:R-:W-:Y:S02]  /*00a0*/  LOP3.LUT R0, R0, 0x1fc, RZ, 0xc0, !PT ;  /* 0x000001fc00007812 */ /* 0x000fe400078ec0ff */
[----:B------:R-:W-:Y:S02]  /*00b0*/  SGXT R3, R3, 0x1 ;  /* 0x000000010303781a */ /* 0x000fe40000000200 */
[----:B------:R-:W-:Y:S02]  /*00c0*/  LEA R0, R5, R0, 0x9 ;  /* 0x0000000005007211 */ /* 0x000fe400078e48ff */
[----:B------:R-:W1:Y:S02]  /*00d0*/  LDC.64 R4, c[0x0][0x230] ;  /* 0x00008c00ff047b82 */ /* 0x000e640000000a00 */
[----:B------:R-:W-:-:S04]  /*00e0*/  LEA.HI R3, R3, R0, RZ, 0x8 ;  /* 0x0000000003037211 */ /* 0x000fc800078f40ff */
[----:B------:R-:W-:-:S04]  /*00f0*/  LOP3.LUT R3, R3, 0xffffff00, RZ, 0xc0, !PT ;  /* 0xffffff0003037812 */ /* 0x000fc800078ec0ff */
[----:B------:R-:W-:-:S05]  /*0100*/  IADD3 R2, R0, -R3, RZ ;  /* 0x8000000300027210 */ /* 0x000fca0007ffe0ff */
[----:B--2---:R-:W-:-:S06]  /*0110*/  IMAD.WIDE R20, R2, 0x4, R20 ;  /* 0x0000000402147825 */ /* 0x004fcc00078e0214 */
[----:B------:R-:W2:Y:S01]  /*0120*/  LDG.E.EL.128 R20, desc[UR4][R20.64] ;  /* 0x0000000414147981 */ /* 0x000ea2000c2e1d00 */
[----:B----4-:R-:W-:-:S04]  /*0130*/  IMAD.WIDE R12, R0, 0x4, R12 ;  /* 0x00000004000c7825 */ /* 0x010fc800078e020c */
[C---:B-----5:R-:W-:Y:S02]  /*0140*/  IMAD.WIDE R16, R2.reuse, 0x4, R16 ;  /* 0x0000000402107825 */ /* 0x060fe400078e0210 */
[----:B------:R-:W3:Y:S04]  /*0150*/  LDG.E.128 R12, desc[UR4][R12.64] ;  /* 0x000000040c0c7981 */ /* 0x000ee8000c1e1d00 */
[----:B------:R-:W3:Y:S01]  /*0160*/  LDG.E.EL.128 R16, desc[UR4][R16.64] ;  /* 0x0000000410107981 */ /* 0x000ee2000c2e1d00 */
[----:B0-----:R-:W-:-:S04]  /*0170*/  IMAD.WIDE R8, R2, 0x4, R8 ;  /* 0x0000000402087825 */ /* 0x001fc800078e0208 */
[----:B-1----:R-:W-:Y:S02]  /*0180*/  IMAD.WIDE R4, R2, 0x4, R4 ;  /* 0x0000000402047825 */ /* 0x002fe400078e0204 */
[----:B------:R-:W4:Y:S04]  /*0190*/  LDG.E.EL.128 R8, desc[UR4][R8.64] ;  /* 0x0000000408087981 */ /* 0x000f28000c2e1d00 */
[----:B------:R-:W4:Y:S01]  /*01a0*/  LDG.E.EL.128 R4, desc[UR4][R4.64] ;  /* 0x0000000404047981 */ /* 0x000f22000c2e1d00 */
[----:B--2---:R-:W-:Y:S01]  /*01b0*/  FADD R22, R22, 9.9999997473787516356e-06 ;  /* 0x3727c5ac16167421 */ /* 0x004fe20000000000 */
[----:B------:R-:W-:Y:S01]  /*01c0*/  FADD R23, R23, 9.9999997473787516356e-06 ;  /* 0x3727c5ac17177421 */ /* 0x000fe20000000000 */
[----:B------:R-:W-:Y:S01]  /*01d0*/  FADD R2, R20, 9.9999997473787516356e-06 ;  /* 0x3727c5ac14027421 */ /* 0x000fe20000000000 */
[----:B------:R-:W-:Y:S01]  /*01e0*/  FADD R21, R21, 9.9999997473787516356e-06 ;  /* 0x3727c5ac15157421 */ /* 0x000fe20000000000 */
[----:B------:R-:W0:Y:S01]  /*01f0*/  MUFU.SQRT R24, R22 ;  /* 0x0000001600187308 */ /* 0x000e220000002000 */
[----:B------:R-:W-:Y:S01]  /*0200*/  HFMA2.MMA R20, -RZ, RZ, 1.625, 0 ;  /* 0x3e800000ff147435 */ /* 0x000fe200000001ff */
[----:B---3--:R-:W-:-:S06]  /*0210*/  FADD R12, R12, -R16 ;  /* 0x800000100c0c7221 */ /* 0x008fcc0000000000 */
[----:B------:R-:W1:Y:S01]  /*0220*/  MUFU.SQRT R23, R23 ;  /* 0x0000001700177308 */ /* 0x000e620000002000 */
[----:B------:R-:W-:Y:S01]  /*0230*/  FADD R13, R13, -R17 ;  /* 0x800000110d0d7221 */ /* 0x000fe20000000000 */
[----:B------:R-:W-:Y:S01]  /*0240*/  FADD R14, R14, -R18 ;  /* 0x800000120e0e7221 */ /* 0x000fe20000000000 */
[----:B------:R-:W-:Y:S01]  /*0250*/  FADD R18, R15, -R19 ;  /* 0x800000130f127221 */ /* 0x000fe20000000000 */
[----:B0-----:R-:W-:-:S04]  /*0260*/  FSETP.GT.AND P6, PT, R24, 8.50705917302346158658e+37, PT ;  /* 0x7e8000001800780b */ /* 0x001fc80003fc4000 */
[----:B------:R0:W2:Y:S01]  /*0270*/  MUFU.SQRT R25, R2 ;  /* 0x0000000200197308 */ /* 0x0000a20000002000 */
[----:B------:R-:W-:Y:S02]  /*0280*/  FSETP.GEU.AND P1, PT, R24, 1.175494350822287508e-38, PT ;  /* 0x008000001800780b */ /* 0x000fe40003f2e000 */
[----:B-1----:R-:W-:-:S05]  /*0290*/  FSETP.GT.AND P5, PT, R23, 8.50705917302346158658e+37, PT ;  /* 0x7e8000001700780b */ /* 0x002fca0003fa4000 */
[----:B------:R1:W3:Y:S01]  /*02a0*/  MUFU.SQRT R26, R21 ;  /* 0x00000015001a7308 */ /* 0x0002e20000002000 */
[----:B------:R-:W-:Y:S01]  /*02b0*/  FSETP.GEU.AND P2, PT, R23, 1.175494350822287508e-38, PT ;  /* 0x008000001700780b */ /* 0x000fe20003f4e000 */
[----:B0-----:R-:W0:Y:S01]  /*02c0*/  LDC.64 R2, c[0x0][0x238] ;  /* 0x00008e00ff027b82 */ /* 0x001e220000000a00 */
[----:B------:R-:W-:Y:S01]  /*02d0*/  FSEL R16, R20, 1, P5 ;  /* 0x3f80000014107808 */ /* 0x000fe20002800000 */
[----:B------:R-:W-:Y:S01]  /*02e0*/  @P6 FMUL R24, R24, 0.25 ;  /* 0x3e80000018186820 */ /* 0x000fe20000400000 */
[----:B--2---:R-:W-:-:S03]  /*02f0*/  FSETP.GT.AND P3, PT, R25, 8.50705917302346158658e+37, PT ;  /* 0x7e8000001900780b */ /* 0x004fc60003f64000 */
[----:B------:R-:W-:Y:S01]  /*0300*/  @!P1 FMUL R24, R24, 16777216 ;  /* 0x4b80000018189820 */ /* 0x000fe20000400000 */
[----:B-1----:R-:W-:Y:S02]  /*0310*/  FSEL R21, R20, 1, P6 ;  /* 0x3f80000014157808 */ /* 0x002fe40003000000 */
[----:B------:R-:W-:Y:S01]  /*0320*/  FSETP.GEU.AND P6, PT, R25, 1.175494350822287508e-38, PT ;  /* 0x008000001900780b */ /* 0x000fe20003fce000 */
[----:B------:R-:W-:Y:S02]  /*0330*/  @P5 FMUL R23, R23, 0.25 ;  /* 0x3e80000017175820 */ /* 0x000fe40000400000 */
[----:B------:R-:W1:Y:S01]  /*0340*/  MUFU.RCP R24, R24 ;  /* 0x0000001800187308 */ /* 0x000e620000001000 */
[C---:B---3--:R-:W-:Y:S01]  /*0350*/  FSETP.GT.AND P4, PT, R26.reuse, 8.50705917302346158658e+37, PT ;  /* 0x7e8000001a00780b */ /* 0x048fe20003f84000 */
[----:B------:R-:W-:Y:S01]  /*0360*/  @!P2 FMUL R23, R23, 16777216 ;  /* 0x4b8000001717a820 */ /* 0x000fe20000400000 */
[----:B------:R-:W-:Y:S01]  /*0370*/  FSETP.GEU.AND P0, PT, R26, 1.175494350822287508e-38, PT ;  /* 0x008000001a00780b */ /* 0x000fe20003f0e000 */
[----:B------:R-:W-:Y:S01]  /*0380*/  @!P2 FMUL R16, R16, 16777216 ;  /* 0x4b8000001010a820 */ /* 0x000fe20000400000 */
[C---:B------:R-:W-:Y:S01]  /*0390*/  FSEL R17, R20.reuse, 1, P4 ;  /* 0x3f80000014117808 */ /* 0x040fe20002000000 */
[----:B------:R-:W-:Y:S01]  /*03a0*/  @P3 FMUL R25, R25, 0.25 ;  /* 0x3e80000019193820 */ /* 0x000fe20000400000 */
[----:B------:R-:W-:Y:S01]  /*03b0*/  FSEL R20, R20, 1, P3 ;  /* 0x3f80000014147808 */ /* 0x000fe20001800000 */
[----:B------:R-:W2:Y:S01]  /*03c0*/  MUFU.RCP R23, R23 ;  /* 0x0000001700177308 */ /* 0x000ea20000001000 */
[----:B------:R-:W-:Y:S01]  /*03d0*/  @!P1 FMUL R21, R21, 16777216 ;  /* 0x4b80000015159820 */ /* 0x000fe20000400000 */
[----:B------:R-:W-:-:S02]  /*03e0*/  @!P6 FMUL R25, R25, 16777216 ;  /* 0x4b8000001919e820 */ /* 0x000fc40000400000 */
[----:B------:R-:W-:Y:S01]  /*03f0*/  @!P6 FMUL R20, R20, 16777216 ;  /* 0x4b8000001414e820 */ /* 0x000fe20000400000 */
[----:B0-----:R-:W-:-:S04]  /*0400*/  IMAD.WIDE R2, R0, 0x4, R2 ;  /* 0x0000000400027825 */ /* 0x001fc800078e0202 */
[----:B------:R-:W-:Y:S01]  /*0410*/  @P4 FMUL R26, R26, 0.25 ;  /* 0x3e8000001a1a4820 */ /* 0x000fe20000400000 */
[----:B-1----:R-:W-:Y:S01]  /*0420*/  FMUL R21, R24, R21 ;  /* 0x0000001518157220 */ /* 0x002fe20000400000 */
[----:B------:R-:W0:Y:S01]  /*0430*/  MUFU.RCP R25, R25 ;  /* 0x0000001900197308 */ /* 0x000e220000001000 */
[----:B------:R-:W-:Y:S01]  /*0440*/  @!P0 FMUL R17, R17, 16777216 ;  /* 0x4b80000011118820 */ /* 0x000fe20000400000 */
[----:B------:R-:W-:Y:S01]  /*0450*/  @!P0 FMUL R26, R26, 16777216 ;  /* 0x4b8000001a1a8820 */ /* 0x000fe20000400000 */
[----:B------:R-:W-:Y:S01]  /*0460*/  FMUL R21, R21, R14 ;  /* 0x0000000e15157220 */ /* 0x000fe20000400000 */
[----:B--2---:R-:W-:-:S04]  /*0470*/  FMUL R23, R23, R16 ;  /* 0x0000001017177220 */ /* 0x004fc80000400000 */
[----:B------:R-:W1:Y:S01]  /*0480*/  MUFU.RCP R22, R26 ;  /* 0x0000001a00167308 */ /* 0x000e620000001000 */
[----:B----4-:R-:W-:Y:S01]  /*0490*/  FFMA R6, R10, R21, R6 ;  /* 0x000000150a067223 */ /* 0x010fe20000000006 */
[----:B------:R-:W-:-:S04]  /*04a0*/  FMUL R18, R23, R18 ;  /* 0x0000001217127220 */ /* 0x000fc80000400000 */
[C---:B------:R-:W-:Y:S01]  /*04b0*/  FSETP.GEU.AND P1, PT, R6.reuse, RZ, PT ;  /* 0x000000ff0600720b */ /* 0x040fe20003f2e000 */
[----:B0-----:R-:W-:Y:S01]  /*04c0*/  FMUL R25, R25, R20 ;  /* 0x0000001419197220 */ /* 0x001fe20000400000 */
[----:B------:R-:W-:Y:S02]  /*04d0*/  FFMA R7, R11, R18, R7 ;  /* 0x000000120b077223 */ /* 0x000fe40000000007 */
[----:B------:R-:W-:Y:S01]  /*04e0*/  SEL R6, R6, RZ, P1 ;  /* 0x000000ff06067207 */ /* 0x000fe20000800000 */
[----:B------:R-:W-:Y:S02]  /*04f0*/  FMUL R25, R25, R12 ;  /* 0x0000000c19197220 */ /* 0x000fe40000400000 */
[C---:B------:R-:W-:Y:S01]  /*0500*/  FSETP.GEU.AND P0, PT, R7.reuse, RZ, PT ;  /* 0x000000ff0700720b */ /* 0x040fe20003f0e000 */
[----:B-1----:R-:W-:Y:S01]  /*0510*/  FMUL R22, R22, R17 ;  /* 0x0000001116167220 */ /* 0x002fe20000400000 */
[----:B------:R-:W-:Y:S02]  /*0520*/  FFMA R4, R8, R25, R4 ;  /* 0x0000001908047223 */ /* 0x000fe40000000004 */
[----:B------:R-:W-:Y:S01]  /*0530*/  SEL R7, R7, RZ, P0 ;  /* 0x000000ff07077207 */ /* 0x000fe20000000000 */
[----:B------:R-:W-:-:S02]  /*0540*/  FMUL R22, R22, R13 ;  /* 0x0000000d16167220 */ /* 0x000fc40000400000 */
[C---:B------:R-:W-:Y:S02]  /*0550*/  FSETP.GEU.AND P3, PT, R4.reuse, RZ, PT ;  /* 0x000000ff0400720b */ /* 0x040fe40003f6e000 */
[----:B------:R-:W-:Y:S02]  /*0560*/  FFMA R5, R9, R22, R5 ;  /* 0x0000001609057223 */ /* 0x000fe40000000005 */
[----:B------:R-:W-:-:S03]  /*0570*/  SEL R4, R4, RZ, P3 ;  /* 0x000000ff04047207 */ /* 0x000fc60001800000 */
[----:B------:R-:W-:-:S04]  /*0580*/  FSETP.GEU.AND P2, PT, R5, RZ, PT ;  /* 0x000000ff0500720b */ /* 0x000fc80003f4e000 */
[----:B------:R-:W-:-:S05]  /*0590*/  SEL R5, R5, RZ, P2 ;  /* 0x000000ff05057207 */ /* 0x000fca0001000000 */
[----:B------:R-:W-:Y:S01]  /*05a0*/  STG.E.128 desc[UR4][R2.64], R4 ;  /* 0x0000000402007986 */ /* 0x000fe2000c101d04 */
[----:B------:R-:W-:Y:S05]  /*05b0*/  EXIT ;  /* 0x000000000000794d */ /* 0x000fea0003800000 */
.L_x_0:
[----:B------:R-:W-:-:S00]  /*05c0*/  BRA `(.L_x_0) ;  /* 0xfffffffc00fc7947 */ /* 0x000fc0000383ffff */
[----:B------:R-:W-:-:S00]  /*05d0*/  NOP ;  /* 0x0000000000007918 */ /* 0x000fc00000000000 */
        /* <DEDUP_REMOVED lines=10> */
.L_x_1:


//--------------------- .nv.global.init           --------------------------
	.section	.nv.global.init,"aw",@progbits
.nv.global.init:
	.type		_$_str,@object
	.size		_$_str,(_$_str_$_2 - _$_str)
_$_str:
        /*0000*/ 	.byte	0x5f, 0x5f, 0x43, 0x55, 0x44, 0x41, 0x5f, 0x46, 0x54, 0x5a, 0x00
	.type		_$_str_$_2,@object
	.size		_$_str_$_2,(.L_1 - _$_str_$_2)
_$_str_$_2:
        /*000b*/ 	.byte	0x5f, 0x5f, 0x43, 0x55, 0x44, 0x41, 0x5f, 0x50, 0x52, 0x45, 0x43, 0x5f, 0x53, 0x51, 0x52, 0x54
        /*001b*/ 	.byte	0x00
.L_1:


//--------------------- .nv.constant0.triton_poi_fused__native_batch_norm_legit_no_training_relu_14 --------------------------
	.section	.nv.constant0.triton_poi_fused__native_batch_norm_legit_no_training_relu_14,"a",@progbits
	.sectionflags	@""
	.align	4
.nv.constant0.triton_poi_fused__native_batch_norm_legit_no_training_relu_14:
	.zero		580
